	.headerflags	@"EF_CUDA_TEXMODE_UNIFIED EF_CUDA_64BIT_ADDRESS EF_CUDA_ACCELERATORS EF_CUDA_SM90 EF_CUDA_VIRTUAL_SM(EF_CUDA_SM90)"
	.elftype	@"ET_EXEC"


//--------------------- .nv.info                  --------------------------
	.section	.nv.info,"",@"SHT_CUDA_INFO"
	.align	4


	//----- nvinfo : EIATTR_REGCOUNT
	.align		4
        /*0000*/ 	.byte	0x04, 0x2f
        /*0002*/ 	.short	(.L_2 - .L_1)
	.align		4
.L_1:
        /*0004*/ 	.word	index@(triton_per_fused__to_copy_add_exp_ge_log_mul_neg_rsub_sub_sum_0)
        /*0008*/ 	.word	0x0000001f


	//----- nvinfo : EIATTR_MIN_STACK_SIZE
	.align		4
.L_2:
        /*000c*/ 	.byte	0x04, 0x12
        /*000e*/ 	.short	(.L_4 - .L_3)
	.align		4
.L_3:
        /*0010*/ 	.word	index@(triton_per_fused__to_copy_add_exp_ge_log_mul_neg_rsub_sub_sum_0)
        /*0014*/ 	.word	0x00000000


	//----- nvinfo : EIATTR_FRAME_SIZE
	.align		4
.L_4:
        /*0018*/ 	.byte	0x04, 0x11
        /*001a*/ 	.short	(.L_6 - .L_5)
	.align		4
.L_5:
        /*001c*/ 	.word	index@(triton_per_fused__to_copy_add_exp_ge_log_mul_neg_rsub_sub_sum_0)
        /*0020*/ 	.word	0x00000000


	//----- nvinfo : EIATTR_MIN_STACK_SIZE
	.align		4
.L_6:
        /*0024*/ 	.byte	0x04, 0x12
        /*0026*/ 	.short	(.L_8 - .L_7)
	.align		4
.L_7:
        /*0028*/ 	.word	index@(triton_per_fused__to_copy_add_exp_ge_log_mul_neg_rsub_sub_sum_0)
        /*002c*/ 	.word	0x00000000
.L_8:


//--------------------- .nv.info.triton_per_fused__to_copy_add_exp_ge_log_mul_neg_rsub_sub_sum_0 --------------------------
	.section	.nv.info.triton_per_fused__to_copy_add_exp_ge_log_mul_neg_rsub_sub_sum_0,"",@"SHT_CUDA_INFO"
	.sectionflags	@""
	.align	4


	//----- nvinfo : EIATTR_CUDA_API_VERSION
	.align		4
        /*0000*/ 	.byte	0x04, 0x37
        /*0002*/ 	.short	(.L_10 - .L_9)
.L_9:
        /*0004*/ 	.word	0x0000007c


	//----- nvinfo : EIATTR_KPARAM_INFO
	.align		4
.L_10:
        /*0008*/ 	.byte	0x04, 0x17
        /*000a*/ 	.short	(.L_12 - .L_11)
.L_11:
        /*000c*/ 	.word	0x00000000
        /*0010*/ 	.short	0x0003
        /*0012*/ 	.short	0x0018
        /*0014*/ 	.byte	0x00, 0xf0, 0x11, 0x00


	//----- nvinfo : EIATTR_KPARAM_INFO
	.align		4
.L_12:
        /*0018*/ 	.byte	0x04, 0x17
        /*001a*/ 	.short	(.L_14 - .L_13)
.L_13:
        /*001c*/ 	.word	0x00000000
        /*0020*/ 	.short	0x0002
        /*0022*/ 	.short	0x0010
        /*0024*/ 	.byte	0x00, 0xf4, 0x21, 0x00


	//----- nvinfo : EIATTR_KPARAM_INFO
	.align		4
.L_14:
        /*0028*/ 	.byte	0x04, 0x17
        /*002a*/ 	.short	(.L_16 - .L_15)
.L_15:
        /*002c*/ 	.word	0x00000000
        /*0030*/ 	.short	0x0001
        /*0032*/ 	.short	0x0008
        /*0034*/ 	.byte	0x00, 0xf4, 0x21, 0x00


	//----- nvinfo : EIATTR_KPARAM_INFO
	.align		4
.L_16:
        /*0038*/ 	.byte	0x04, 0x17
        /*003a*/ 	.short	(.L_18 - .L_17)
.L_17:
        /*003c*/ 	.word	0x00000000
        /*0040*/ 	.short	0x0000
        /*0042*/ 	.short	0x0000
        /*0044*/ 	.byte	0x00, 0xf4, 0x21, 0x00


	//----- nvinfo : EIATTR_SPARSE_MMA_MASK
	.align		4
.L_18:
        /*0048*/ 	.byte	0x03, 0x50
        /*004a*/ 	.short	0x0000


	//----- nvinfo : EIATTR_MAXREG_COUNT
	.align		4
        /*004c*/ 	.byte	0x03, 0x1b
        /*004e*/ 	.short	0x00ff


	//----- nvinfo : EIATTR_COOP_GROUP_MASK_REGIDS
	.align		4
        /*0050*/ 	.byte	0x04, 0x29
        /*0052*/ 	.short	(.L_20 - .L_19)


	//   ....[0]....
.L_19:
        /*0054*/ 	.word	0xffffffff


	//   ....[1]....
        /*0058*/ 	.word	0xffffffff


	//   ....[2]....
        /*005c*/ 	.word	0xffffffff


	//   ....[3]....
        /*0060*/ 	.word	0xffffffff


	//   ....[4]....
        /*0064*/ 	.word	0xffffffff


	//   ....[5]....
        /*0068*/ 	.word	0xffffffff


	//   ....[6]....
        /*006c*/ 	.word	0xffffffff


	//   ....[7]....
        /*0070*/ 	.word	0xffffffff


	//   ....[8]....
        /*0074*/ 	.word	0xffffffff


	//   ....[9]....
        /*0078*/ 	.word	0xffffffff


	//   ....[10]....
        /*007c*/ 	.word	0xffffffff


	//   ....[11]....
        /*0080*/ 	.word	0xffffffff


	//----- nvinfo : EIATTR_COOP_GROUP_INSTR_OFFSETS
	.align		4
.L_20:
        /*0084*/ 	.byte	0x04, 0x28
        /*0086*/ 	.short	(.L_22 - .L_21)


	//   ....[0]....
.L_21:
        /*0088*/ 	.word	0x00000a70


	//   ....[1]....
        /*008c*/ 	.word	0x00000ae0


	//   ....[2]....
        /*0090*/ 	.word	0x00000b00


	//   ....[3]....
        /*0094*/ 	.word	0x00000b30


	//   ....[4]....
        /*0098*/ 	.word	0x00000b40


	//   ....[5]....
        /*009c*/ 	.word	0x00000b70


	//   ....[6]....
        /*00a0*/ 	.word	0x00000b80


	//   ....[7]....
        /*00a4*/ 	.word	0x00000bb0


	//   ....[8]....
        /*00a8*/ 	.word	0x00000bc0


	//   ....[9]....
        /*00ac*/ 	.word	0x00000c40


	//   ....[10]....
        /*00b0*/ 	.word	0x00000c70


	//   ....[11]....
        /*00b4*/ 	.word	0x00000d00


	//----- nvinfo : EIATTR_EXIT_INSTR_OFFSETS
	.align		4
.L_22:
        /*00b8*/ 	.byte	0x04, 0x1c
        /*00ba*/ 	.short	(.L_24 - .L_23)


	//   ....[0]....
.L_23:
        /*00bc*/ 	.word	0x00000d70


	//   ....[1]....
        /*00c0*/ 	.word	0x00000dd0


	//----- nvinfo : EIATTR_REQNTID
	.align		4
.L_24:
        /*00c4*/ 	.byte	0x04, 0x10
        /*00c6*/ 	.short	(.L_26 - .L_25)
.L_25:
        /*00c8*/ 	.word	0x00000040
        /*00cc*/ 	.word	0x00000001
        /*00d0*/ 	.word	0x00000001


	//----- nvinfo : EIATTR_CBANK_PARAM_SIZE
	.align		4
.L_26:
        /*00d4*/ 	.byte	0x03, 0x19
        /*00d6*/ 	.short	0x001c


	//----- nvinfo : EIATTR_PARAM_CBANK
	.align		4
        /*00d8*/ 	.byte	0x04, 0x0a
        /*00da*/ 	.short	(.L_28 - .L_27)
	.align		4
.L_27:
        /*00dc*/ 	.word	index@(.nv.constant0.triton_per_fused__to_copy_add_exp_ge_log_mul_neg_rsub_sub_sum_0)
        /*00e0*/ 	.short	0x0210
        /*00e2*/ 	.short	0x001c


	//----- nvinfo : EIATTR_SW_WAR
	.align		4
.L_28:
        /*00e4*/ 	.byte	0x04, 0x36
        /*00e6*/ 	.short	(.L_30 - .L_29)
.L_29:
        /*00e8*/ 	.word	0x00000008
.L_30:


//--------------------- .nv.callgraph             --------------------------
	.section	.nv.callgraph,"",@"SHT_CUDA_CALLGRAPH"
	.align	4
	.sectionentsize	8
	.align		4
        /*0000*/ 	.word	0x00000000
	.align		4
        /*0004*/ 	.word	0xffffffff
	.align		4
        /*0008*/ 	.word	0x00000000
	.align		4
        /*000c*/ 	.word	0xfffffffe
	.align		4
        /*0010*/ 	.word	0x00000000
	.align		4
        /*0014*/ 	.word	0xfffffffd
	.align		4
        /*0018*/ 	.word	0x00000000
	.align		4
        /*001c*/ 	.word	0xfffffffc


//--------------------- .nv.constant4             --------------------------
	.section	.nv.constant4,"a",@progbits
	.align	8
	.align		8
.nv.constant4:
        /*0000*/ 	.dword	_$_str


//--------------------- .text.triton_per_fused__to_copy_add_exp_ge_log_mul_neg_rsub_sub_sum_0 --------------------------
	.section	.text.triton_per_fused__to_copy_add_exp_ge_log_mul_neg_rsub_sub_sum_0,"ax",@progbits
	.sectionflags	@"SHF_BARRIERS=1"
	.align	128
        .global         triton_per_fused__to_copy_add_exp_ge_log_mul_neg_rsub_sub_sum_0
        .type           triton_per_fused__to_copy_add_exp_ge_log_mul_neg_rsub_sub_sum_0,@function
        .size           triton_per_fused__to_copy_add_exp_ge_log_mul_neg_rsub_sub_sum_0,(.L_x_1 - triton_per_fused__to_copy_add_exp_ge_log_mul_neg_rsub_sub_sum_0)
        .other          triton_per_fused__to_copy_add_exp_ge_log_mul_neg_rsub_sub_sum_0,@"STO_CUDA_ENTRY STV_DEFAULT"
triton_per_fused__to_copy_add_exp_ge_log_mul_neg_rsub_sub_sum_0:
.text.triton_per_fused__to_copy_add_exp_ge_log_mul_neg_rsub_sub_sum_0:
[----:B------:R-:W0:Y:S02]  /*0000*/  LDC R1, c[0x0][0x28] ;  /* 0x00000a00ff017b82 */ /* 0x000e240000000800 */
[----:B------:R-:W1:Y:S01]  /*0010*/  S2R R20, SR_TID.X ;  /* 0x0000000000147919 */ /* 0x000e620000002100 */
[----:B------:R-:W2:Y:S01]  /*0020*/  LDC.64 R8, c[0x0][0x220] ;  /* 0x00008800ff087b82 */ /* 0x000ea20000000a00 */
[----:B------:R-:W-:-:S07]  /*0030*/  ULDC.64 UR6, c[0x0][0x208] ;  /* 0x0000820000067ab9 */ /* 0x000fce0000000a00 */
[----:B------:R-:W3:Y:S01]  /*0040*/  LDC.64 R4, c[0x0][0x218] ;  /* 0x00008600ff047b82 */ /* 0x000ee20000000a00 */
[----:B-1----:R-:W-:-:S04]  /*0050*/  SHF.L.U32 R12, R20, 0x2, RZ ;  /* 0x00000002140c7819 */ /* 0x002fc800000006ff */
[----:B------:R-:W-:-:S05]  /*0060*/  LOP3.LUT R3, R12, 0xfc, RZ, 0xc0, !PT ;  /* 0x000000fc0c037812 */ /* 0x000fca00078ec0ff */
[----:B--2---:R-:W-:-:S06]  /*0070*/  IMAD.WIDE.U32 R8, R3, 0x4, R8 ;  /* 0x0000000403087825 */ /* 0x004fcc00078e0008 */
[----:B------:R-:W2:Y:S01]  /*0080*/  LDG.E.128 R8, desc[UR6][R8.64] ;  /* 0x0000000608087981 */ /* 0x000ea2000c1e1d00 */
[----:B---3--:R-:W-:-:S06]  /*0090*/  IMAD.WIDE.U32 R4, R3, 0x4, R4 ;  /* 0x0000000403047825 */ /* 0x008fcc00078e0004 */
[----:B------:R-:W3:Y:S01]  /*00a0*/  LDG.E.128 R4, desc[UR6][R4.64] ;  /* 0x0000000604047981 */ /* 0x000ee2000c1e1d00 */
[----:B------:R-:W1:Y:S01]  /*00b0*/  S2UR UR5, SR_CgaCtaId ;  /* 0x00000000000579c3 */ /* 0x000e620000008800 */
[----:B------:R-:W-:Y:S02]  /*00c0*/  UMOV UR4, 0x400 ;  /* 0x0000040000047882 */ /* 0x000fe40000000000 */
[----:B-1----:R-:W-:Y:S01]  /*00d0*/  UPRMT UR4, UR5, 0x654, UR4 ;  /* 0x0000065405047896 */ /* 0x002fe20008000004 */
[----:B--2---:R-:W-:Y:S02]  /*00e0*/  FSET.BF.GE.AND R17, R8, RZ, PT ;  /* 0x000000ff0811720a */ /* 0x004fe40003806000 */
[----:B------:R-:W-:-:S03]  /*00f0*/  FSET.BF.GE.AND R18, R9, RZ, PT ;  /* 0x000000ff0912720a */ /* 0x000fc60003806000 */
[----:B------:R-:W-:Y:S02]  /*0100*/  FMUL R3, R8, R17 ;  /* 0x0000001108037220 */ /* 0x000fe40000400000 */
[----:B------:R-:W-:Y:S02]  /*0110*/  FMUL R0, R9, R18 ;  /* 0x0000001209007220 */ /* 0x000fe40000400000 */
[----:B------:R-:W-:Y:S02]  /*0120*/  FFMA R3, R3, -2, R8 ;  /* 0xc000000003037823 */ /* 0x000fe40000000008 */
[----:B------:R-:W-:Y:S02]  /*0130*/  FFMA R0, R0, -2, R9 ;  /* 0xc000000000007823 */ /* 0x000fe40000000009 */
[----:B------:R-:W-:Y:S02]  /*0140*/  FMUL R3, R3, 1.4426950216293334961 ;  /* 0x3fb8aa3b03037820 */ /* 0x000fe40000400000 */
[----:B------:R-:W-:-:S03]  /*0150*/  FMUL R22, R0, 1.4426950216293334961 ;  /* 0x3fb8aa3b00167820 */ /* 0x000fc60000400000 */
[----:B------:R-:W-:-:S13]  /*0160*/  FSETP.GEU.AND P0, PT, R3, -126, PT ;  /* 0xc2fc00000300780b */ /* 0x000fda0003f0e000 */
[----:B------:R-:W-:-:S04]  /*0170*/  @!P0 FMUL R3, R3, 0.5 ;  /* 0x3f00000003038820 */ /* 0x000fc80000400000 */
[----:B------:R-:W1:Y:S02]  /*0180*/  MUFU.EX2 R21, R3 ;  /* 0x0000000300157308 */ /* 0x000e640000000800 */
[----:B-1----:R-:W-:Y:S01]  /*0190*/  @!P0 FMUL R21, R21, R21 ;  /* 0x0000001515158220 */ /* 0x002fe20000400000 */
[----:B------:R-:W-:-:S03]  /*01a0*/  FSETP.GEU.AND P0, PT, R22, -126, PT ;  /* 0xc2fc00001600780b */ /* 0x000fc60003f0e000 */
[----:B------:R-:W-:-:S05]  /*01b0*/  FADD R21, R21, 1 ;  /* 0x3f80000015157421 */ /* 0x000fca0000000000 */
[----:B------:R-:W-:-:S04]  /*01c0*/  IADD3 R2, R21, -0x3f2aaaab, RZ ;  /* 0xc0d5555515027810 */ /* 0x000fc80007ffe0ff */
[----:B------:R-:W-:Y:S01]  /*01d0*/  LOP3.LUT R0, R2, 0xff800000, RZ, 0xc0, !PT ;  /* 0xff80000002007812 */ /* 0x000fe200078ec0ff */
[----:B------:R-:W-:Y:S01]  /*01e0*/  HFMA2.MMA R2, -RZ, RZ, 1.5048828125, 33.21875 ;  /* 0x3e055027ff027435 */ /* 0x000fe200000001ff */
[----:B------:R-:W-:Y:S02]  /*01f0*/  @!P0 FMUL R22, R22, 0.5 ;  /* 0x3f00000016168820 */ /* 0x000fe40000400000 */
[----:B------:R-:W-:Y:S02]  /*0200*/  IADD3 R15, R21, -R0, RZ ;  /* 0x80000000150f7210 */ /* 0x000fe40007ffe0ff */
[----:B------:R-:W1:Y:S01]  /*0210*/  MUFU.EX2 R3, R22 ;  /* 0x0000001600037308 */ /* 0x000e620000000800 */
[----:B------:R-:W-:Y:S02]  /*0220*/  I2FP.F32.S32 R0, R0 ;  /* 0x0000000000007245 */ /* 0x000fe40000201400 */
[----:B------:R-:W-:-:S04]  /*0230*/  FADD R15, R15, -1 ;  /* 0xbf8000000f0f7421 */ /* 0x000fc80000000000 */
[----:B------:R-:W-:-:S04]  /*0240*/  FFMA.FTZ R16, R15, -R2, 0.14084610342979431152 ;  /* 0x3e1039f60f107423 */ /* 0x000fc80000010802 */
[----:B------:R-:W-:-:S04]  /*0250*/  FFMA.FTZ R16, R15, R16, -0.12148627638816833496 ;  /* 0xbdf8cdcc0f107423 */ /* 0x000fc80000010010 */
[----:B------:R-:W-:Y:S01]  /*0260*/  FFMA.FTZ R16, R15, R16, 0.13980610668659210205 ;  /* 0x3e0f29550f107423 */ /* 0x000fe20000010010 */
[----:B-1----:R-:W-:Y:S01]  /*0270*/  @!P0 FMUL R3, R3, R3 ;  /* 0x0000000303038220 */ /* 0x002fe20000400000 */
[----:B------:R-:W-:Y:S02]  /*0280*/  ISETP.GE.U32.AND P0, PT, R21, 0x7f800000, PT ;  /* 0x7f8000001500780c */ /* 0x000fe40003f06070 */
[----:B------:R-:W-:Y:S01]  /*0290*/  FFMA.FTZ R16, R15, R16, -0.16684235632419586182 ;  /* 0xbe2ad8b90f107423 */ /* 0x000fe20000010010 */
[----:B------:R-:W-:-:S03]  /*02a0*/  FADD R3, R3, 1 ;  /* 0x3f80000003037421 */ /* 0x000fc60000000000 */
[C---:B------:R-:W-:Y:S02]  /*02b0*/  FFMA.FTZ R16, R15.reuse, R16, 0.20012299716472625732 ;  /* 0x3e4ced0b0f107423 */ /* 0x040fe40000010010 */
[----:B------:R-:W-:Y:S02]  /*02c0*/  IADD3 R22, R3, -0x3f2aaaab, RZ ;  /* 0xc0d5555503167810 */ /* 0x000fe40007ffe0ff */
[C---:B------:R-:W-:Y:S02]  /*02d0*/  FFMA.FTZ R16, R15.reuse, R16, -0.24999669194221496582 ;  /* 0xbe7fff220f107423 */ /* 0x040fe40000010010 */
[----:B------:R-:W-:Y:S02]  /*02e0*/  LOP3.LUT R22, R22, 0xff800000, RZ, 0xc0, !PT ;  /* 0xff80000016167812 */ /* 0x000fe400078ec0ff */
[C---:B------:R-:W-:Y:S01]  /*02f0*/  FFMA.FTZ R24, R15.reuse, R16, 0.33333182334899902344 ;  /* 0x3eaaaa780f187423 */ /* 0x040fe20000010010 */
[C---:B------:R-:W-:Y:S02]  /*0300*/  FSET.BF.GE.AND R16, R10.reuse, RZ, PT ;  /* 0x000000ff0a10720a */ /* 0x040fe40003806000 */
[----:B------:R-:W-:Y:S01]  /*0310*/  IADD3 R25, R3, -R22, RZ ;  /* 0x8000001603197210 */ /* 0x000fe20007ffe0ff */
[----:B------:R-:W-:Y:S01]  /*0320*/  FFMA.FTZ R24, R15, R24, -0.5 ;  /* 0xbf0000000f187423 */ /* 0x000fe20000010018 */
[----:B------:R-:W-:Y:S01]  /*0330*/  @P0 MOV R28, 0x7f800000 ;  /* 0x7f800000001c0802 */ /* 0x000fe20000000f00 */
[----:B------:R-:W-:-:S02]  /*0340*/  FMUL R19, R10, R16 ;  /* 0x000000100a137220 */ /* 0x000fc40000400000 */
[----:B------:R-:W-:Y:S01]  /*0350*/  FMUL R24, R15, R24 ;  /* 0x000000180f187220 */ /* 0x000fe20000400000 */
[----:B------:R-:W-:Y:S01]  /*0360*/  FADD R25, R25, -1 ;  /* 0xbf80000019197421 */ /* 0x000fe20000000000 */
[----:B------:R-:W-:Y:S02]  /*0370*/  FFMA R23, R19, -2, R10 ;  /* 0xc000000013177823 */ /* 0x000fe4000000000a */
[----:B------:R-:W-:Y:S01]  /*0380*/  FFMA.FTZ R19, R15, R24, R15 ;  /* 0x000000180f137223 */ /* 0x000fe2000001000f */
[----:B------:R-:W-:Y:S01]  /*0390*/  FSET.BF.GE.AND R15, R11, RZ, PT ;  /* 0x000000ff0b0f720a */ /* 0x000fe20003806000 */
[----:B------:R-:W-:Y:S01]  /*03a0*/  FMUL R23, R23, 1.4426950216293334961 ;  /* 0x3fb8aa3b17177820 */ /* 0x000fe20000400000 */
[----:B------:R-:W-:-:S03]  /*03b0*/  FFMA.FTZ R24, R0, 1.1920928955078125e-07, RZ ;  /* 0x3400000000187823 */ /* 0x000fc600000100ff */
[----:B------:R-:W-:Y:S01]  /*03c0*/  FMUL R0, R11, R15 ;  /* 0x0000000f0b007220 */ /* 0x000fe20000400000 */
[----:B------:R-:W-:Y:S01]  /*03d0*/  FFMA.FTZ R19, R24, 0.69314718246459960938, R19 ;  /* 0x3f31721818137823 */ /* 0x000fe20000010013 */
[----:B------:R-:W-:Y:S01]  /*03e0*/  FSETP.GEU.AND P1, PT, R23, -126, PT ;  /* 0xc2fc00001700780b */ /* 0x000fe20003f2e000 */
[----:B------:R-:W-:Y:S01]  /*03f0*/  FFMA.FTZ R24, R25, -R2, 0.14084610342979431152 ;  /* 0x3e1039f619187423 */ /* 0x000fe20000010802 */
[----:B------:R-:W-:Y:S01]  /*0400*/  FFMA R0, R0, -2, R11 ;  /* 0xc000000000007823 */ /* 0x000fe2000000000b */
[C---:B------:R-:W-:Y:S01]  /*0410*/  @P0 FFMA.FTZ R19, R21.reuse, R28, +INF ;  /* 0x7f80000015130423 */ /* 0x040fe2000001001c */
[----:B------:R-:W-:Y:S01]  /*0420*/  FSETP.NEU.AND P0, PT, R21, RZ, PT ;  /* 0x000000ff1500720b */ /* 0x000fe20003f0d000 */
[----:B------:R-:W-:Y:S01]  /*0430*/  FFMA.FTZ R26, R25, R24, -0.12148627638816833496 ;  /* 0xbdf8cdcc191a7423 */ /* 0x000fe20000010018 */
[----:B------:R-:W-:-:S03]  /*0440*/  FMUL R24, R0, 1.4426950216293334961 ;  /* 0x3fb8aa3b00187820 */ /* 0x000fc60000400000 */
[----:B------:R-:W-:Y:S02]  /*0450*/  FFMA.FTZ R26, R25, R26, 0.13980610668659210205 ;  /* 0x3e0f2955191a7423 */ /* 0x000fe4000001001a */
[----:B------:R-:W-:Y:S02]  /*0460*/  FSETP.GEU.AND P2, PT, R24, -126, PT ;  /* 0xc2fc00001800780b */ /* 0x000fe40003f4e000 */
[----:B------:R-:W-:Y:S01]  /*0470*/  @!P1 FMUL R23, R23, 0.5 ;  /* 0x3f00000017179820 */ /* 0x000fe20000400000 */
[----:B------:R-:W-:-:S03]  /*0480*/  FFMA.FTZ R26, R25, R26, -0.16684235632419586182 ;  /* 0xbe2ad8b9191a7423 */ /* 0x000fc6000001001a */
[----:B------:R-:W1:Y:S01]  /*0490*/  MUFU.EX2 R0, R23 ;  /* 0x0000001700007308 */ /* 0x000e620000000800 */
[----:B------:R-:W-:-:S04]  /*04a0*/  FFMA.FTZ R26, R25, R26, 0.20012299716472625732 ;  /* 0x3e4ced0b191a7423 */ /* 0x000fc8000001001a */
[C---:B------:R-:W-:Y:S02]  /*04b0*/  FFMA.FTZ R26, R25.reuse, R26, -0.24999669194221496582 ;  /* 0xbe7fff22191a7423 */ /* 0x040fe4000001001a */
[----:B------:R-:W-:Y:S02]  /*04c0*/  @!P2 FMUL R24, R24, 0.5 ;  /* 0x3f0000001818a820 */ /* 0x000fe40000400000 */
[C---:B------:R-:W-:Y:S02]  /*04d0*/  FFMA.FTZ R28, R25.reuse, R26, 0.33333182334899902344 ;  /* 0x3eaaaa78191c7423 */ /* 0x040fe4000001001a */
[----:B------:R-:W2:Y:S02]  /*04e0*/  MUFU.EX2 R26, R24 ;  /* 0x00000018001a7308 */ /* 0x000ea40000000800 */
[----:B------:R-:W-:Y:S01]  /*04f0*/  FFMA.FTZ R28, R25, R28, -0.5 ;  /* 0xbf000000191c7423 */ /* 0x000fe2000001001c */
[----:B-1----:R-:W-:Y:S01]  /*0500*/  @!P1 FMUL R0, R0, R0 ;  /* 0x0000000000009220 */ /* 0x002fe20000400000 */
[----:B------:R-:W-:-:S02]  /*0510*/  ISETP.GE.U32.AND P1, PT, R3, 0x7f800000, PT ;  /* 0x7f8000000300780c */ /* 0x000fc40003f26070 */
[C---:B------:R-:W-:Y:S01]  /*0520*/  FMUL R28, R25.reuse, R28 ;  /* 0x0000001c191c7220 */ /* 0x040fe20000400000 */
[----:B------:R-:W-:Y:S01]  /*0530*/  FADD R23, R0, 1 ;  /* 0x3f80000000177421 */ /* 0x000fe20000000000 */
[----:B------:R-:W-:Y:S02]  /*0540*/  I2FP.F32.S32 R0, R22 ;  /* 0x0000001600007245 */ /* 0x000fe40000201400 */
[----:B------:R-:W-:Y:S02]  /*0550*/  FFMA.FTZ R28, R25, R28, R25 ;  /* 0x0000001c191c7223 */ /* 0x000fe40000010019 */
[----:B------:R-:W-:Y:S01]  /*0560*/  IADD3 R22, R23, -0x3f2aaaab, RZ ;  /* 0xc0d5555517167810 */ /* 0x000fe20007ffe0ff */
[----:B------:R-:W-:Y:S01]  /*0570*/  FFMA.FTZ R21, R0, 1.1920928955078125e-07, RZ ;  /* 0x3400000000157823 */ /* 0x000fe200000100ff */
[----:B--2---:R-:W-:Y:S01]  /*0580*/  @!P2 FMUL R26, R26, R26 ;  /* 0x0000001a1a1aa220 */ /* 0x004fe20000400000 */
[----:B------:R-:W-:Y:S02]  /*0590*/  FSETP.NEU.AND P2, PT, R3, RZ, PT ;  /* 0x000000ff0300720b */ /* 0x000fe40003f4d000 */
[----:B------:R-:W-:Y:S01]  /*05a0*/  LOP3.LUT R0, R22, 0xff800000, RZ, 0xc0, !PT ;  /* 0xff80000016007812 */ /* 0x000fe200078ec0ff */
[----:B------:R-:W-:Y:S01]  /*05b0*/  FADD R22, R26, 1 ;  /* 0x3f8000001a167421 */ /* 0x000fe20000000000 */
[----:B------:R-:W-:Y:S01]  /*05c0*/  @P1 MOV R24, 0x7f800000 ;  /* 0x7f80000000181802 */ /* 0x000fe20000000f00 */
[----:B------:R-:W-:Y:S01]  /*05d0*/  FFMA.FTZ R21, R21, 0.69314718246459960938, R28 ;  /* 0x3f31721815157823 */ /* 0x000fe2000001001c */
[----:B------:R-:W-:-:S02]  /*05e0*/  IADD3 R27, R23, -R0, RZ ;  /* 0x80000000171b7210 */ /* 0x000fc40007ffe0ff */
[----:B------:R-:W-:Y:S01]  /*05f0*/  IADD3 R25, R22, -0x3f2aaaab, RZ ;  /* 0xc0d5555516197810 */ /* 0x000fe20007ffe0ff */
[----:B------:R-:W-:Y:S01]  /*0600*/  @P1 FFMA.FTZ R21, R3, R24, +INF ;  /* 0x7f80000003151423 */ /* 0x000fe20000010018 */
[----:B------:R-:W-:Y:S01]  /*0610*/  ISETP.GE.U32.AND P4, PT, R23, 0x7f800000, PT ;  /* 0x7f8000001700780c */ /* 0x000fe20003f86070 */
[----:B------:R-:W-:Y:S01]  /*0620*/  FADD R27, R27, -1 ;  /* 0xbf8000001b1b7421 */ /* 0x000fe20000000000 */
[----:B------:R-:W-:Y:S02]  /*0630*/  LOP3.LUT R3, R25, 0xff800000, RZ, 0xc0, !PT ;  /* 0xff80000019037812 */ /* 0x000fe400078ec0ff */
[----:B------:R-:W-:Y:S01]  /*0640*/  I2FP.F32.S32 R0, R0 ;  /* 0x0000000000007245 */ /* 0x000fe20000201400 */
[C---:B------:R-:W-:Y:S01]  /*0650*/  FFMA.FTZ R24, R27.reuse, -R2, 0.14084610342979431152 ;  /* 0x3e1039f61b187423 */ /* 0x040fe20000010802 */
[----:B------:R-:W-:Y:S02]  /*0660*/  IADD3 R25, R22, -R3, RZ ;  /* 0x8000000316197210 */ /* 0x000fe40007ffe0ff */
[----:B------:R-:W-:Y:S01]  /*0670*/  ISETP.GE.U32.AND P3, PT, R22, 0x7f800000, PT ;  /* 0x7f8000001600780c */ /* 0x000fe20003f66070 */
[----:B------:R-:W-:Y:S01]  /*0680*/  FFMA.FTZ R24, R27, R24, -0.12148627638816833496 ;  /* 0xbdf8cdcc1b187423 */ /* 0x000fe20000010018 */
[----:B------:R-:W-:Y:S01]  /*0690*/  FFMA.FTZ R0, R0, 1.1920928955078125e-07, RZ ;  /* 0x3400000000007823 */ /* 0x000fe200000100ff */
[----:B------:R-:W-:Y:S01]  /*06a0*/  FADD R25, R25, -1 ;  /* 0xbf80000019197421 */ /* 0x000fe20000000000 */
[----:B------:R-:W-:Y:S01]  /*06b0*/  FSETP.NEU.AND P1, PT, R23, RZ, PT ;  /* 0x000000ff1700720b */ /* 0x000fe20003f2d000 */
[----:B------:R-:W-:-:S02]  /*06c0*/  FFMA.FTZ R24, R27, R24, 0.13980610668659210205 ;  /* 0x3e0f29551b187423 */ /* 0x000fc40000010018 */
[----:B------:R-:W-:Y:S02]  /*06d0*/  FFMA.FTZ R2, R25, -R2, 0.14084610342979431152 ;  /* 0x3e1039f619027423 */ /* 0x000fe40000010802 */
[----:B------:R-:W-:Y:S02]  /*06e0*/  FFMA.FTZ R24, R27, R24, -0.16684235632419586182 ;  /* 0xbe2ad8b91b187423 */ /* 0x000fe40000010018 */
[----:B------:R-:W-:Y:S02]  /*06f0*/  FFMA.FTZ R2, R25, R2, -0.12148627638816833496 ;  /* 0xbdf8cdcc19027423 */ /* 0x000fe40000010002 */
[----:B------:R-:W-:Y:S02]  /*0700*/  FFMA.FTZ R24, R27, R24, 0.20012299716472625732 ;  /* 0x3e4ced0b1b187423 */ /* 0x000fe40000010018 */
[----:B------:R-:W-:Y:S02]  /*0710*/  FFMA.FTZ R2, R25, R2, 0.13980610668659210205 ;  /* 0x3e0f295519027423 */ /* 0x000fe40000010002 */
[----:B------:R-:W-:-:S02]  /*0720*/  FFMA.FTZ R24, R27, R24, -0.24999669194221496582 ;  /* 0xbe7fff221b187423 */ /* 0x000fc40000010018 */
[----:B------:R-:W-:Y:S02]  /*0730*/  FFMA.FTZ R2, R25, R2, -0.16684235632419586182 ;  /* 0xbe2ad8b919027423 */ /* 0x000fe40000010002 */
[----:B------:R-:W-:Y:S02]  /*0740*/  FFMA.FTZ R24, R27, R24, 0.33333182334899902344 ;  /* 0x3eaaaa781b187423 */ /* 0x000fe40000010018 */
[----:B------:R-:W-:Y:S02]  /*0750*/  FFMA.FTZ R2, R25, R2, 0.20012299716472625732 ;  /* 0x3e4ced0b19027423 */ /* 0x000fe40000010002 */
[----:B------:R-:W-:Y:S02]  /*0760*/  FFMA.FTZ R24, R27, R24, -0.5 ;  /* 0xbf0000001b187423 */ /* 0x000fe40000010018 */
[----:B------:R-:W-:Y:S02]  /*0770*/  FFMA.FTZ R2, R25, R2, -0.24999669194221496582 ;  /* 0xbe7fff2219027423 */ /* 0x000fe40000010002 */
[----:B------:R-:W-:-:S02]  /*0780*/  FMUL R24, R27, R24 ;  /* 0x000000181b187220 */ /* 0x000fc40000400000 */
[----:B------:R-:W-:Y:S02]  /*0790*/  FFMA.FTZ R2, R25, R2, 0.33333182334899902344 ;  /* 0x3eaaaa7819027423 */ /* 0x000fe40000010002 */
[----:B------:R-:W-:Y:S02]  /*07a0*/  FFMA.FTZ R27, R27, R24, R27 ;  /* 0x000000181b1b7223 */ /* 0x000fe4000001001b */
[C---:B------:R-:W-:Y:S01]  /*07b0*/  FFMA.FTZ R24, R25.reuse, R2, -0.5 ;  /* 0xbf00000019187423 */ /* 0x040fe20000010002 */
[----:B------:R-:W-:Y:S01]  /*07c0*/  I2FP.F32.S32 R2, R3 ;  /* 0x0000000300027245 */ /* 0x000fe20000201400 */
[----:B------:R-:W-:Y:S01]  /*07d0*/  FFMA.FTZ R27, R0, 0.69314718246459960938, R27 ;  /* 0x3f317218001b7823 */ /* 0x000fe2000001001b */
[----:B------:R-:W-:Y:S01]  /*07e0*/  @P4 MOV R0, 0x7f800000 ;  /* 0x7f80000000004802 */ /* 0x000fe20000000f00 */
[----:B------:R-:W-:Y:S01]  /*07f0*/  FMUL R24, R25, R24 ;  /* 0x0000001819187220 */ /* 0x000fe20000400000 */
[----:B------:R-:W-:Y:S01]  /*0800*/  @P3 MOV R3, 0x7f800000 ;  /* 0x7f80000000033802 */ /* 0x000fe20000000f00 */
[----:B------:R-:W-:-:S02]  /*0810*/  FFMA.FTZ R2, R2, 1.1920928955078125e-07, RZ ;  /* 0x3400000002027823 */ /* 0x000fc400000100ff */
[----:B------:R-:W-:Y:S01]  /*0820*/  FFMA.FTZ R25, R25, R24, R25 ;  /* 0x0000001819197223 */ /* 0x000fe20000010019 */
[----:B------:R-:W-:Y:S01]  /*0830*/  @P4 FFMA.FTZ R27, R23, R0, +INF ;  /* 0x7f800000171b4423 */ /* 0x000fe20000010000 */
[----:B---3--:R-:W-:Y:S02]  /*0840*/  FSET.BF.GE.AND R0, R4, 0.5, PT ;  /* 0x3f0000000400780a */ /* 0x008fe40003806000 */
[----:B------:R-:W-:Y:S01]  /*0850*/  FFMA.FTZ R24, R2, 0.69314718246459960938, R25 ;  /* 0x3f31721802187823 */ /* 0x000fe20000010019 */
[----:B------:R-:W-:Y:S01]  /*0860*/  FSET.BF.GE.AND R2, R5, 0.5, PT ;  /* 0x3f0000000502780a */ /* 0x000fe20003806000 */
[----:B------:R-:W-:Y:S01]  /*0870*/  @P3 FFMA.FTZ R24, R22, R3, +INF ;  /* 0x7f80000016183423 */ /* 0x000fe20000010003 */
[----:B------:R-:W-:Y:S01]  /*0880*/  FSET.BF.GE.AND R3, R6, 0.5, PT ;  /* 0x3f0000000603780a */ /* 0x000fe20003806000 */
[----:B------:R-:W-:Y:S01]  /*0890*/  FADD R17, -R17, R0 ;  /* 0x0000000011117221 */ /* 0x000fe20000000100 */
[----:B------:R-:W-:Y:S01]  /*08a0*/  FSEL R5, R19, -INF , P0 ;  /* 0xff80000013057808 */ /* 0x000fe20000000000 */
[----:B------:R-:W-:Y:S01]  /*08b0*/  FADD R18, -R18, R2 ;  /* 0x0000000212127221 */ /* 0x000fe20000000100 */
[----:B------:R-:W-:Y:S01]  /*08c0*/  FSEL R6, R21, -INF , P2 ;  /* 0xff80000015067808 */ /* 0x000fe20001000000 */
[----:B------:R-:W-:Y:S01]  /*08d0*/  FADD R19, -R16, R3 ;  /* 0x0000000310137221 */ /* 0x000fe20000000100 */
[----:B------:R-:W-:Y:S01]  /*08e0*/  FSETP.NEU.AND P4, PT, R22, RZ, PT ;  /* 0x000000ff1600720b */ /* 0x000fe20003f8d000 */
[----:B------:R-:W-:Y:S01]  /*08f0*/  FFMA R5, R8, R17, -R5 ;  /* 0x0000001108057223 */ /* 0x000fe20000000805 */
[----:B------:R-:W-:Y:S01]  /*0900*/  FSET.BF.GE.AND R4, R7, 0.5, PT ;  /* 0x3f0000000704780a */ /* 0x000fe20003806000 */
[----:B------:R-:W-:Y:S01]  /*0910*/  FFMA R9, R9, R18, -R6 ;  /* 0x0000001209097223 */ /* 0x000fe20000000806 */
[----:B------:R-:W-:Y:S01]  /*0920*/  FSEL R27, R27, -INF , P1 ;  /* 0xff8000001b1b7808 */ /* 0x000fe20000800000 */
[----:B------:R-:W-:Y:S01]  /*0930*/  FFMA R6, R0, -R5, RZ ;  /* 0x8000000500067223 */ /* 0x000fe200000000ff */
[----:B------:R-:W-:Y:S01]  /*0940*/  FSEL R24, R24, -INF , P4 ;  /* 0xff80000018187808 */ /* 0x000fe20002000000 */
[----:B------:R-:W-:Y:S01]  /*0950*/  FADD R8, -R15, R4 ;  /* 0x000000040f087221 */ /* 0x000fe20000000100 */
[----:B------:R-:W-:Y:S01]  /*0960*/  FFMA R7, R2, -R9, RZ ;  /* 0x8000000902077223 */ /* 0x000fe200000000ff */
[----:B------:R-:W-:Y:S01]  /*0970*/  FFMA R10, R10, R19, -R27 ;  /* 0x000000130a0a7223 */ /* 0x000fe2000000081b */
[----:B------:R-:W-:Y:S01]  /*0980*/  FADD R0, -R0, 1 ;  /* 0x3f80000000007421 */ /* 0x000fe20000000100 */
[----:B------:R-:W-:Y:S01]  /*0990*/  FFMA R11, R11, R8, -R24 ;  /* 0x000000080b0b7223 */ /* 0x000fe20000000818 */
[----:B------:R-:W-:Y:S01]  /*09a0*/  FADD R7, R6, R7 ;  /* 0x0000000706077221 */ /* 0x000fe20000000000 */
[----:B------:R-:W-:Y:S01]  /*09b0*/  FFMA R8, R3, -R10, RZ ;  /* 0x8000000a03087223 */ /* 0x000fe200000000ff */
[----:B------:R-:W-:Y:S01]  /*09c0*/  FFMA R0, R5, -R0, RZ ;  /* 0x8000000005007223 */ /* 0x000fe200000000ff */
[----:B------:R-:W-:Y:S01]  /*09d0*/  FFMA R6, R4, -R11, RZ ;  /* 0x8000000b04067223 */ /* 0x000fe200000000ff */
[----:B------:R-:W-:Y:S01]  /*09e0*/  FADD R5, -R3, 1 ;  /* 0x3f80000003057421 */ /* 0x000fe20000000100 */
[----:B------:R-:W-:Y:S01]  /*09f0*/  FADD R7, R8, R7 ;  /* 0x0000000708077221 */ /* 0x000fe20000000000 */
[----:B------:R-:W-:Y:S01]  /*0a00*/  FADD R2, -R2, 1 ;  /* 0x3f80000002027421 */ /* 0x000fe20000000100 */
[----:B------:R-:W-:Y:S01]  /*0a10*/  FADD R4, -R4, 1 ;  /* 0x3f80000004047421 */ /* 0x000fe20000000100 */
[----:B------:R-:W-:Y:S01]  /*0a20*/  FFMA R5, R10, -R5, RZ ;  /* 0x800000050a057223 */ /* 0x000fe200000000ff */
[----:B------:R-:W-:Y:S01]  /*0a30*/  FADD R6, R6, R7 ;  /* 0x0000000706067221 */ /* 0x000fe20000000000 */
[----:B------:R-:W-:Y:S01]  /*0a40*/  FFMA R9, R9, -R2, RZ ;  /* 0x8000000209097223 */ /* 0x000fe200000000ff */
[----:B------:R-:W-:Y:S01]  /*0a50*/  FFMA R4, R11, -R4, RZ ;  /* 0x800000040b047223 */ /* 0x000fe200000000ff */
[----:B------:R-:W-:-:S02]  /*0a60*/  LOP3.LUT P1, RZ, R20, 0x1f, RZ, 0xc0, !PT ;  /* 0x0000001f14ff7812 */ /* 0x000fc4000782c0ff */
[----:B------:R-:W1:Y:S01]  /*0a70*/  SHFL.BFLY PT, R7, R6, 0x10, 0x1f ;  /* 0x0e001f0006077f89 */ /* 0x000e6200000e0000 */
[----:B------:R-:W-:Y:S01]  /*0a80*/  FADD R0, R0, R9 ;  /* 0x0000000900007221 */ /* 0x000fe20000000000 */
[----:B------:R-:W-:Y:S02]  /*0a90*/  SHF.R.U32.HI R2, RZ, 0x3, R20 ;  /* 0x00000003ff027819 */ /* 0x000fe40000011614 */
[----:B------:R-:W-:Y:S01]  /*0aa0*/  ISETP.GE.AND P2, PT, R20, 0x2, PT ;  /* 0x000000021400780c */ /* 0x000fe20003f46270 */
[----:B------:R-:W-:Y:S01]  /*0ab0*/  FADD R5, R5, R0 ;  /* 0x0000000005057221 */ /* 0x000fe20000000000 */
[----:B------:R-:W-:-:S03]  /*0ac0*/  LOP3.LUT R2, R2, 0x4, RZ, 0xc0, !PT ;  /* 0x0000000402027812 */ /* 0x000fc600078ec0ff */
[----:B------:R-:W-:-:S05]  /*0ad0*/  FADD R4, R4, R5 ;  /* 0x0000000504047221 */ /* 0x000fca0000000000 */
[----:B------:R-:W2:Y:S01]  /*0ae0*/  SHFL.BFLY PT, R5, R4, 0x10, 0x1f ;  /* 0x0e001f0004057f89 */ /* 0x000ea200000e0000 */
[----:B-1----:R-:W-:-:S05]  /*0af0*/  FADD R7, R6, R7 ;  /* 0x0000000706077221 */ /* 0x002fca0000000000 */
[----:B------:R-:W1:Y:S01]  /*0b00*/  SHFL.BFLY PT, R8, R7, 0x8, 0x1f ;  /* 0x0d001f0007087f89 */ /* 0x000e6200000e0000 */
[----:B--2---:R-:W-:Y:S01]  /*0b10*/  FADD R6, R4, R5 ;  /* 0x0000000504067221 */ /* 0x004fe20000000000 */
[----:B-1----:R-:W-:-:S04]  /*0b20*/  FADD R8, R7, R8 ;  /* 0x0000000807087221 */ /* 0x002fc80000000000 */
[----:B------:R-:W1:Y:S04]  /*0b30*/  SHFL.BFLY PT, R7, R6, 0x8, 0x1f ;  /* 0x0d001f0006077f89 */ /* 0x000e6800000e0000 */
[----:B------:R-:W2:Y:S01]  /*0b40*/  SHFL.BFLY PT, R3, R8, 0x4, 0x1f ;  /* 0x0c801f0008037f89 */ /* 0x000ea200000e0000 */
[----:B-1----:R-:W-:Y:S01]  /*0b50*/  FADD R7, R6, R7 ;  /* 0x0000000706077221 */ /* 0x002fe20000000000 */
[----:B--2---:R-:W-:-:S04]  /*0b60*/  FADD R3, R8, R3 ;  /* 0x0000000308037221 */ /* 0x004fc80000000000 */
[----:B------:R-:W1:Y:S04]  /*0b70*/  SHFL.BFLY PT, R4, R7, 0x4, 0x1f ;  /* 0x0c801f0007047f89 */ /* 0x000e6800000e0000 */
[----:B------:R-:W2:Y:S01]  /*0b80*/  SHFL.BFLY PT, R0, R3, 0x2, 0x1f ;  /* 0x0c401f0003007f89 */ /* 0x000ea200000e0000 */
[----:B-1----:R-:W-:Y:S01]  /*0b90*/  FADD R4, R7, R4 ;  /* 0x0000000407047221 */ /* 0x002fe20000000000 */
[----:B--2---:R-:W-:-:S04]  /*0ba0*/  FADD R0, R3, R0 ;  /* 0x0000000003007221 */ /* 0x004fc80000000000 */
[----:B------:R-:W-:Y:S04]  /*0bb0*/  SHFL.BFLY PT, R3, R4, 0x2, 0x1f ;  /* 0x0c401f0004037f89 */ /* 0x000fe800000e0000 */
[----:B------:R-:W1:Y:S02]  /*0bc0*/  SHFL.BFLY PT, R5, R0, 0x1, 0x1f ;  /* 0x0c201f0000057f89 */ /* 0x000e6400000e0000 */
[----:B-1----:R-:W-:Y:S01]  /*0bd0*/  FADD R9, R0, R5 ;  /* 0x0000000500097221 */ /* 0x002fe20000000000 */
[----:B------:R-:W-:Y:S01]  /*0be0*/  FADD R5, R4, R3 ;  /* 0x0000000304057221 */ /* 0x000fe20000000000 */
[----:B------:R-:W-:-:S03]  /*0bf0*/  LOP3.LUT R0, R20, 0x1, RZ, 0xc0, !PT ;  /* 0x0000000114007812 */ /* 0x000fc600078ec0ff */
[----:B------:R-:W-:Y:S01]  /*0c00*/  @!P1 STS [R2+UR4], R9 ;  /* 0x0000000902009988 */ /* 0x000fe20008000804 */
[----:B------:R-:W-:Y:S01]  /*0c10*/  BAR.SYNC.DEFER_BLOCKING 0x0 ;  /* 0x0000000000007b1d */ /* 0x000fe20000010000 */
[----:B------:R-:W-:-:S04]  /*0c20*/  ISETP.NE.U32.AND P0, PT, R0, 0x1, PT ;  /* 0x000000010000780c */ /* 0x000fc80003f05070 */
[----:B------:R-:W-:Y:S01]  /*0c30*/  ISETP.LT.AND P0, PT, R20, 0x2, P0 ;  /* 0x000000021400780c */ /* 0x000fe20000701270 */
[----:B------:R-:W1:Y:S04]  /*0c40*/  SHFL.BFLY PT, R6, R5, 0x1, 0x1f ;  /* 0x0c201f0005067f89 */ /* 0x000e6800000e0000 */
[----:B------:R-:W2:Y:S01]  /*0c50*/  @!P2 LDS R14, [R12+UR4] ;  /* 0x000000040c0ea984 */ /* 0x000ea20008000800 */
[----:B-1----:R-:W-:-:S03]  /*0c60*/  FADD R7, R5, R6 ;  /* 0x0000000605077221 */ /* 0x002fc60000000000 */
[----:B--2---:R-:W1:Y:S02]  /*0c70*/  SHFL.BFLY PT, R3, R14, 0x1, 0x1f ;  /* 0x0c201f000e037f89 */ /* 0x004e6400000e0000 */
[----:B-1----:R-:W-:-:S05]  /*0c80*/  FADD R3, R14, R3 ;  /* 0x000000030e037221 */ /* 0x002fca0000000000 */
[----:B------:R-:W-:Y:S01]  /*0c90*/  @P0 STS [R12+UR4], R3 ;  /* 0x000000030c000988 */ /* 0x000fe20008000804 */
[----:B------:R-:W-:Y:S06]  /*0ca0*/  BAR.SYNC.DEFER_BLOCKING 0x0 ;  /* 0x0000000000007b1d */ /* 0x000fec0000010000 */
[----:B------:R-:W-:Y:S02]  /*0cb0*/  LDS R0, [UR4] ;  /* 0x00000004ff007984 */ /* 0x000fe40008000800 */
[----:B------:R-:W-:Y:S06]  /*0cc0*/  BAR.SYNC.DEFER_BLOCKING 0x0 ;  /* 0x0000000000007b1d */ /* 0x000fec0000010000 */
[----:B------:R-:W-:Y:S02]  /*0cd0*/  @!P1 STS [R2+UR4], R7 ;  /* 0x0000000702009988 */ /* 0x000fe40008000804 */
[----:B------:R-:W-:Y:S06]  /*0ce0*/  BAR.SYNC.DEFER_BLOCKING 0x0 ;  /* 0x0000000000007b1d */ /* 0x000fec0000010000 */
[----:B------:R-:W1:Y:S04]  /*0cf0*/  @!P2 LDS R13, [R12+UR4] ;  /* 0x000000040c0da984 */ /* 0x000e680008000800 */
[----:B-1----:R-:W1:Y:S02]  /*0d00*/  SHFL.BFLY PT, R4, R13, 0x1, 0x1f ;  /* 0x0c201f000d047f89 */ /* 0x002e6400000e0000 */
[----:B-1----:R-:W-:-:S05]  /*0d10*/  FADD R5, R13, R4 ;  /* 0x000000040d057221 */ /* 0x002fca0000000000 */
[----:B------:R1:W-:Y:S01]  /*0d20*/  @P0 STS [R12+UR4], R5 ;  /* 0x000000050c000988 */ /* 0x0003e20008000804 */
[----:B------:R-:W-:Y:S01]  /*0d30*/  BAR.SYNC.DEFER_BLOCKING 0x0 ;  /* 0x0000000000007b1d */ /* 0x000fe20000010000 */
[----:B------:R-:W-:-:S05]  /*0d40*/  LOP3.LUT P0, RZ, R20, 0x3f, RZ, 0xc0, !PT ;  /* 0x0000003f14ff7812 */ /* 0x000fca000780c0ff */
[----:B------:R-:W2:Y:S02]  /*0d50*/  LDS R4, [UR4] ;  /* 0x00000004ff047984 */ /* 0x000ea40008000800 */
[----:B------:R-:W-:Y:S06]  /*0d60*/  BAR.SYNC.DEFER_BLOCKING 0x0 ;  /* 0x0000000000007b1d */ /* 0x000fec0000010000 */
[----:B-1----:R-:W-:Y:S05]  /*0d70*/  @P0 EXIT ;  /* 0x000000000000094d */ /* 0x002fea0003800000 */
[----:B------:R-:W0:Y:S01]  /*0d80*/  LDC.64 R2, c[0x0][0x210] ;  /* 0x00008400ff027b82 */ /* 0x000e220000000a00 */
[----:B------:R-:W-:Y:S01]  /*0d90*/  FADD R0, RZ, R0 ;  /* 0x00000000ff007221 */ /* 0x000fe20000000000 */
[----:B--2---:R-:W-:-:S04]  /*0da0*/  FADD R5, RZ, R4 ;  /* 0x00000004ff057221 */ /* 0x004fc80000000000 */
[----:B------:R-:W-:-:S05]  /*0db0*/  FADD R5, R0, R5 ;  /* 0x0000000500057221 */ /* 0x000fca0000000000 */
[----:B0-----:R-:W-:Y:S01]  /*0dc0*/  STG.E desc[UR6][R2.64], R5 ;  /* 0x0000000502007986 */ /* 0x001fe2000c101906 */
[----:B------:R-:W-:Y:S05]  /*0dd0*/  EXIT ;  /* 0x000000000000794d */ /* 0x000fea0003800000 */
.L_x_0:
[----:B------:R-:W-:-:S00]  /*0de0*/  BRA `(.L_x_0) ;  /* 0xfffffffc00fc7947 */ /* 0x000fc0000383ffff */
[----:B------:R-:W-:-:S00]  /*0df0*/  NOP ;  /* 0x0000000000007918 */ /* 0x000fc00000000000 */
        /* <DEDUP_REMOVED lines=8> */
.L_x_1:


//--------------------- .nv.global.init           --------------------------
	.section	.nv.global.init,"aw",@progbits
.nv.global.init:
	.type		_$_str,@object
	.size		_$_str,(.L_0 - _$_str)
_$_str:
        /*0000*/ 	.byte	0x5f, 0x5f, 0x43, 0x55, 0x44, 0x41, 0x5f, 0x46, 0x54, 0x5a, 0x00
.L_0:


//--------------------- .nv.shared.triton_per_fused__to_copy_add_exp_ge_log_mul_neg_rsub_sub_sum_0 --------------------------
	.section	.nv.shared.triton_per_fused__to_copy_add_exp_ge_log_mul_neg_rsub_sub_sum_0,"aw",@nobits
	.sectionflags	@""
	.align	16
	.zero		1024


//--------------------- .nv.constant0.triton_per_fused__to_copy_add_exp_ge_log_mul_neg_rsub_sub_sum_0 --------------------------
	.section	.nv.constant0.triton_per_fused__to_copy_add_exp_ge_log_mul_neg_rsub_sub_sum_0,"a",@progbits
	.sectionflags	@""
	.align	4
.nv.constant0.triton_per_fused__to_copy_add_exp_ge_log_mul_neg_rsub_sub_sum_0:
	.zero		556
